//
// Generated by NVIDIA NVVM Compiler
//
// Compiler Build ID: CL-36424714
// Cuda compilation tools, release 13.0, V13.0.88
// Based on NVVM 20.0.0
//

.version 9.0
.target sm_100
.address_size 64

	// .globl	_Z13messageKernelj
.extern .func  (.param .b32 func_retval0) vprintf
(
	.param .b64 vprintf_param_0,
	.param .b64 vprintf_param_1
)
;
.global .align 1 .b8 $str[31] = {77, 101, 115, 115, 97, 103, 101, 32, 102, 114, 111, 109, 32, 107, 101, 114, 110, 101, 108, 32, 116, 104, 114, 101, 97, 100, 32, 37, 117, 10};

.visible .entry _Z13messageKernelj(
	.param .u32 _Z13messageKernelj_param_0
)
{
	.local .align 8 .b8 	__local_depot0[8];
	.reg .b64 	%SP;
	.reg .b64 	%SPL;
	.reg .pred 	%p<2>;
	.reg .b32 	%r<5>;
	.reg .b64 	%rd<5>;

	mov.u64 	%SPL, __local_depot0;
	cvta.local.u64 	%SP, %SPL;
	ld.param.u32 	%r2, [_Z13messageKernelj_param_0];
	mov.u32 	%r1, %tid.x;
	setp.ge.u32 	%p1, %r1, %r2;
	@%p1 bra 	$L__BB0_2;
	add.u64 	%rd1, %SP, 0;
	add.u64 	%rd2, %SPL, 0;
	st.local.u32 	[%rd2], %r1;
	mov.u64 	%rd3, $str;
	cvta.global.u64 	%rd4, %rd3;
	{ // callseq 0, 0
	.param .b64 param0;
	st.param.b64 	[param0], %rd4;
	.param .b64 param1;
	st.param.b64 	[param1], %rd1;
	.param .b32 retval0;
	call.uni (retval0), 
	vprintf, 
	(
	param0, 
	param1
	);
	ld.param.b32 	%r3, [retval0];
	} // callseq 0
$L__BB0_2:
	ret;

}


// ===== COMPILED SASS (sm_100) =====

	.target	sm_100

	.elftype	@"ET_EXEC"


//--------------------- .note.nv.tkinfo           --------------------------
	.section	.note.nv.tkinfo,"",@"SHT_NOTE"
	.sectionflags	@"SHF_NOTE_NV_TKINFO"
	.tkinfo
        /*0018*/ 	.word	0x00000002
        /*0030*/ 	.string	""
        /*0030*/ 	.string	"ptxas"
        /*0030*/ 	.string	"Cuda compilation tools, release 13.0, V13.0.88"
        /*0030*/ 	.string	"Build cuda_13.0.r13.0/compiler.36424714_0"
        /*0030*/ 	.string	"-arch sm_100 -m 64 "



//--------------------- .note.nv.cuinfo           --------------------------
	.section	.note.nv.cuinfo,"",@"SHT_NOTE"
	.sectionflags	@"SHF_NOTE_NV_CUINFO"
        /*0018*/ 	.short	0x0002
        /*001a*/ 	.short	0x0064
        /*001c*/ 	.short	0x0082
	.zero		2


//--------------------- .nv.info                  --------------------------
	.section	.nv.info,"",@"SHT_CUDA_INFO"
	.align	4


	//----- nvinfo : EIATTR_REGCOUNT
	.align		4
        /*0000*/ 	.byte	0x04, 0x2f
        /*0002*/ 	.short	(.L_2 - .L_1)
	.align		4
.L_1:
        /*0004*/ 	.word	index@(_Z13messageKernelj)
        /*0008*/ 	.word	0x00000018


	//----- nvinfo : EIATTR_FRAME_SIZE
	.align		4
.L_2:
        /*000c*/ 	.byte	0x04, 0x11
        /*000e*/ 	.short	(.L_4 - .L_3)
	.align		4
.L_3:
        /*0010*/ 	.word	index@(_Z13messageKernelj)
        /*0014*/ 	.word	0x00000008


	//----- nvinfo : EIATTR_MIN_STACK_SIZE
	.align		4
.L_4:
        /*0018*/ 	.byte	0x04, 0x12
        /*001a*/ 	.short	(.L_6 - .L_5)
	.align		4
.L_5:
        /*001c*/ 	.word	index@(_Z13messageKernelj)
        /*0020*/ 	.word	0x00000008
.L_6:


//--------------------- .nv.compat                --------------------------
	.section	.nv.compat,"",@"SHT_CUDA_COMPAT_INFO"
	.align	4
        /*0000*/ 	.byte	0x02, 0x09, 0x00, 0x00, 0x02, 0x02, 0x01, 0x00, 0x02, 0x05, 0x05, 0x00, 0x03, 0x07, 0x01, 0x01
        /*0010*/ 	.byte	0x02, 0x03, 0x00, 0x00, 0x02, 0x06, 0x01, 0x00, 0x04, 0x0b, 0x08, 0x00, 0x09, 0x00, 0x00, 0x00
        /*0020*/ 	.byte	0x00, 0x00, 0x00, 0x00


//--------------------- .nv.info._Z13messageKernelj --------------------------
	.section	.nv.info._Z13messageKernelj,"",@"SHT_CUDA_INFO"
	.sectionflags	@""
	.align	4


	//----- nvinfo : EIATTR_CUDA_API_VERSION
	.align		4
        /*0000*/ 	.byte	0x04, 0x37
        /*0002*/ 	.short	(.L_8 - .L_7)
.L_7:
        /*0004*/ 	.word	0x00000082


	//----- nvinfo : EIATTR_KPARAM_INFO
	.align		4
.L_8:
        /*0008*/ 	.byte	0x04, 0x17
        /*000a*/ 	.short	(.L_10 - .L_9)
.L_9:
        /*000c*/ 	.word	0x00000000
        /*0010*/ 	.short	0x0000
        /*0012*/ 	.short	0x0000
        /*0014*/ 	.byte	0x00, 0xf0, 0x11, 0x00


	//----- nvinfo : EIATTR_SPARSE_MMA_MASK
	.align		4
.L_10:
        /*0018*/ 	.byte	0x03, 0x50
        /*001a*/ 	.short	0x0000


	//----- nvinfo : EIATTR_MAXREG_COUNT
	.align		4
        /*001c*/ 	.byte	0x03, 0x1b
        /*001e*/ 	.short	0x00ff


	//----- nvinfo : EIATTR_EXTERNS
	.align		4
        /*0020*/ 	.byte	0x04, 0x0f
        /*0022*/ 	.short	(.L_12 - .L_11)


	//   ....[0]....
	.align		4
.L_11:
        /*0024*/ 	.word	index@(vprintf)


	//----- nvinfo : EIATTR_MERCURY_ISA_VERSION
	.align		4
.L_12:
        /*0028*/ 	.byte	0x03, 0x5f
        /*002a*/ 	.short	0x0101


	//----- nvinfo : EIATTR_VRC_CTA_INIT_COUNT
	.align		4
        /*002c*/ 	.byte	0x02, 0x4a
	.zero		1
	.zero		1


	//----- nvinfo : EIATTR_SYSCALL_OFFSETS
	.align		4
        /*0030*/ 	.byte	0x04, 0x46
        /*0032*/ 	.short	(.L_14 - .L_13)


	//   ....[0]....
.L_13:
        /*0034*/ 	.word	0x00000110


	//----- nvinfo : EIATTR_EXIT_INSTR_OFFSETS
	.align		4
.L_14:
        /*0038*/ 	.byte	0x04, 0x1c
        /*003a*/ 	.short	(.L_16 - .L_15)


	//   ....[0]....
.L_15:
        /*003c*/ 	.word	0x00000090


	//   ....[1]....
        /*0040*/ 	.word	0x00000120


	//----- nvinfo : EIATTR_CRS_STACK_SIZE
	.align		4
.L_16:
        /*0044*/ 	.byte	0x04, 0x1e
        /*0046*/ 	.short	(.L_18 - .L_17)
.L_17:
        /*0048*/ 	.word	0x00000000


	//----- nvinfo : EIATTR_CBANK_PARAM_SIZE
	.align		4
.L_18:
        /*004c*/ 	.byte	0x03, 0x19
        /*004e*/ 	.short	0x0004


	//----- nvinfo : EIATTR_PARAM_CBANK
	.align		4
        /*0050*/ 	.byte	0x04, 0x0a
        /*0052*/ 	.short	(.L_20 - .L_19)
	.align		4
.L_19:
        /*0054*/ 	.word	index@(.nv.constant0._Z13messageKernelj)
        /*0058*/ 	.short	0x0380
        /*005a*/ 	.short	0x0004


	//----- nvinfo : EIATTR_SW_WAR
	.align		4
.L_20:
        /*005c*/ 	.byte	0x04, 0x36
        /*005e*/ 	.short	(.L_22 - .L_21)
.L_21:
        /*0060*/ 	.word	0x00000008
.L_22:


//--------------------- .nv.callgraph             --------------------------
	.section	.nv.callgraph,"",@"SHT_CUDA_CALLGRAPH"
	.align	4
	.sectionentsize	8
	.align		4
        /*0000*/ 	.word	0x00000000
	.align		4
        /*0004*/ 	.word	0xffffffff
	.align		4
        /*0008*/ 	.word	index@(_Z13messageKernelj)
	.align		4
        /*000c*/ 	.word	index@(vprintf)
	.align		4
        /*0010*/ 	.word	0x00000000
	.align		4
        /*0014*/ 	.word	0xfffffffe
	.align		4
        /*0018*/ 	.word	0x00000000
	.align		4
        /*001c*/ 	.word	0xfffffffd
	.align		4
        /*0020*/ 	.word	0x00000000
	.align		4
        /*0024*/ 	.word	0xfffffffc


//--------------------- .nv.constant4             --------------------------
	.section	.nv.constant4,"a",@progbits
	.align	8
	.align		8
.nv.constant4:
        /*0000*/ 	.dword	vprintf
	.align		8
        /*0008*/ 	.dword	$str


//--------------------- .text._Z13messageKernelj  --------------------------
	.section	.text._Z13messageKernelj,"ax",@progbits
	.align	128
        .global         _Z13messageKernelj
        .type           _Z13messageKernelj,@function
        .size           _Z13messageKernelj,(.L_x_2 - _Z13messageKernelj)
        .other          _Z13messageKernelj,@"STO_CUDA_ENTRY STV_DEFAULT"
_Z13messageKernelj:
.text._Z13messageKernelj:
[----:B------:R-:W0:Y:S01]  /*0000*/  LDC R1, c[0x0][0x37c] ;  /* 0x0000df00ff017b82 */ /* 0x000e220000000800 */
[----:B------:R-:W1:Y:S01]  /*0010*/  S2R R8, SR_TID.X ;  /* 0x0000000000087919 */ /* 0x000e620000002100 */
[----:B------:R-:W1:Y:S01]  /*0020*/  LDCU UR6, c[0x0][0x380] ;  /* 0x00007000ff0677ac */ /* 0x000e620008000800 */
[----:B0-----:R-:W-:Y:S01]  /*0030*/  VIADD R1, R1, 0xfffffff8 ;  /* 0xfffffff801017836 */ /* 0x001fe20000000000 */
[----:B------:R-:W0:Y:S01]  /*0040*/  LDCU UR4, c[0x0][0x2f8] ;  /* 0x00005f00ff0477ac */ /* 0x000e220008000800 */
[----:B------:R-:W2:Y:S03]  /*0050*/  LDCU UR5, c[0x0][0x2fc] ;  /* 0x00005f80ff0577ac */ /* 0x000ea60008000800 */
[----:B0-----:R-:W-:-:S05]  /*0060*/  IADD3 R6, P1, PT, R1, UR4, RZ ;  /* 0x0000000401067c10 */ /* 0x001fca000ff3e0ff */
[----:B--2---:R-:W-:Y:S01]  /*0070*/  IMAD.X R7, RZ, RZ, UR5, P1 ;  /* 0x00000005ff077e24 */ /* 0x004fe200088e06ff */
[----:B-1----:R-:W-:-:S13]  /*0080*/  ISETP.GE.U32.AND P0, PT, R8, UR6, PT ;  /* 0x0000000608007c0c */ /* 0x002fda000bf06070 */
[----:B------:R-:W-:Y:S05]  /*0090*/  @P0 EXIT ;  /* 0x000000000000094d */ /* 0x000fea0003800000 */
[----:B------:R-:W-:Y:S01]  /*00a0*/  MOV R0, 0x0 ;  /* 0x0000000000007802 */ /* 0x000fe20000000f00 */
[----:B------:R0:W-:Y:S01]  /*00b0*/  STL [R1], R8 ;  /* 0x0000000801007387 */ /* 0x0001e20000100800 */
[----:B------:R-:W1:Y:S02]  /*00c0*/  LDCU.64 UR4, c[0x4][0x8] ;  /* 0x01000100ff0477ac */ /* 0x000e640008000a00 */
[----:B------:R0:W2:Y:S01]  /*00d0*/  LDC.64 R2, c[0x4][R0] ;  /* 0x0100000000027b82 */ /* 0x0000a20000000a00 */
[----:B-1----:R-:W-:Y:S02]  /*00e0*/  IMAD.U32 R4, RZ, RZ, UR4 ;  /* 0x00000004ff047e24 */ /* 0x002fe4000f8e00ff */
[----:B0-----:R-:W-:-:S07]  /*00f0*/  IMAD.U32 R5, RZ, RZ, UR5 ;  /* 0x00000005ff057e24 */ /* 0x001fce000f8e00ff */
[----:B------:R-:W-:-:S07]  /*0100*/  LEPC R20, `(.L_x_0) ;  /* 0x000000001014794e */ /* 0x000fce0000000000 */
[----:B--2---:R-:W-:Y:S05]  /*0110*/  CALL.ABS.NOINC R2 ;  /* 0x0000000002007343 */ /* 0x004fea0003c00000 */
.L_x_0:
[----:B------:R-:W-:Y:S05]  /*0120*/  EXIT ;  /* 0x000000000000794d */ /* 0x000fea0003800000 */
.L_x_1:
[----:B------:R-:W-:-:S00]  /*0130*/  BRA `(.L_x_1) ;  /* 0xfffffffc00fc7947 */ /* 0x000fc0000383ffff */
[----:B------:R-:W-:-:S00]  /*0140*/  NOP ;  /* 0x0000000000007918 */ /* 0x000fc00000000000 */
        /* <DEDUP_REMOVED lines=11> */
.L_x_2:


//--------------------- .nv.global.init           --------------------------
	.section	.nv.global.init,"aw",@progbits
.nv.global.init:
	.type		$str,@object
	.size		$str,(.L_0 - $str)
$str:
        /*0000*/ 	.byte	0x4d, 0x65, 0x73, 0x73, 0x61, 0x67, 0x65, 0x20, 0x66, 0x72, 0x6f, 0x6d, 0x20, 0x6b, 0x65, 0x72
        /*0010*/ 	.byte	0x6e, 0x65, 0x6c, 0x20, 0x74, 0x68, 0x72, 0x65, 0x61, 0x64, 0x20, 0x25, 0x75, 0x0a, 0x00
.L_0:


//--------------------- .nv.shared.reserved.0     --------------------------
	.section	.nv.shared.reserved.0,"aw",@nobits
	.weak		__nv_reservedSMEM_offset_0_alias
	.size		__nv_reservedSMEM_offset_0_alias, 0, 64
	.other		__nv_reservedSMEM_offset_0_alias,@"STO_CUDA_RESERVED_SHARED STV_DEFAULT"
__nv_reservedSMEM_offset_0_alias:
	.zero		0
	.zero		64


//--------------------- .nv.constant0._Z13messageKernelj --------------------------
	.section	.nv.constant0._Z13messageKernelj,"a",@progbits
	.sectionflags	@""
	.align	4
.nv.constant0._Z13messageKernelj:
	.zero		900


//--------------------- SYMBOLS --------------------------

	.type		.nv.reservedSmem.offset0,@object
	.size		.nv.reservedSmem.offset0,0x4
	.type		vprintf,@function
